	.version 1.4
	.target sm_10, map_f64_to_f32
	// compiled with /usr/local/cuda-5.5/open64/lib//be
	// nvopencc 4.1 built on 2013-07-17

	//-----------------------------------------------------------
	// Compiling /tmp/tmpxft_000031fa_00000000-9_vecmultKernel00.cpp3.i (/tmp/ccBI#.pLUJdA)
	//-----------------------------------------------------------

	//-----------------------------------------------------------
	// Options:
	//-----------------------------------------------------------
	//  Target:ptx, ISA:sm_10, Endian:little, Pointer Size:64
	//  -O3	(Optimization level)
	//  -g0	(Debug level)
	//  -m2	(Report advisories)
	//-----------------------------------------------------------

	.file	1	"<command-line>"
	.file	2	"/tmp/tmpxft_000031fa_00000000-8_vecmultKernel00.cudafe2.gpu"
	.file	3	"/usr/local/gcc-4.6.3/bin/../lib/gcc/x86_64-unknown-linux-gnu/4.6.3/include/stddef.h"
	.file	4	"/usr/local/cuda-5.5/bin/..//include/crt/device_runtime.h"
	.file	5	"/usr/local/cuda-5.5/bin/..//include/host_defines.h"
	.file	6	"/usr/local/cuda-5.5/bin/..//include/builtin_types.h"
	.file	7	"/usr/local/cuda-5.5/bin/..//include/device_types.h"
	.file	8	"/usr/local/cuda-5.5/bin/..//include/driver_types.h"
	.file	9	"/usr/local/cuda-5.5/bin/..//include/surface_types.h"
	.file	10	"/usr/local/cuda-5.5/bin/..//include/texture_types.h"
	.file	11	"/usr/local/cuda-5.5/bin/..//include/vector_types.h"
	.file	12	"/usr/local/cuda-5.5/bin/..//include/device_launch_parameters.h"
	.file	13	"/usr/local/cuda-5.5/bin/..//include/crt/storage_class.h"
	.file	14	"vecmultKernel00.cu"
	.file	15	"/usr/local/cuda-5.5/bin/..//include/common_functions.h"
	.file	16	"/usr/local/cuda-5.5/bin/..//include/math_functions.h"
	.file	17	"/usr/local/cuda-5.5/bin/..//include/math_constants.h"
	.file	18	"/usr/local/cuda-5.5/bin/..//include/device_functions.h"
	.file	19	"/usr/local/cuda-5.5/bin/..//include/sm_11_atomic_functions.h"
	.file	20	"/usr/local/cuda-5.5/bin/..//include/sm_12_atomic_functions.h"
	.file	21	"/usr/local/cuda-5.5/bin/..//include/sm_13_double_functions.h"
	.file	22	"/usr/local/cuda-5.5/bin/..//include/sm_20_atomic_functions.h"
	.file	23	"/usr/local/cuda-5.5/bin/..//include/sm_32_atomic_functions.h"
	.file	24	"/usr/local/cuda-5.5/bin/..//include/sm_35_atomic_functions.h"
	.file	25	"/usr/local/cuda-5.5/bin/..//include/sm_20_intrinsics.h"
	.file	26	"/usr/local/cuda-5.5/bin/..//include/sm_30_intrinsics.h"
	.file	27	"/usr/local/cuda-5.5/bin/..//include/sm_32_intrinsics.h"
	.file	28	"/usr/local/cuda-5.5/bin/..//include/sm_35_intrinsics.h"
	.file	29	"/usr/local/cuda-5.5/bin/..//include/surface_functions.h"
	.file	30	"/usr/local/cuda-5.5/bin/..//include/texture_fetch_functions.h"
	.file	31	"/usr/local/cuda-5.5/bin/..//include/texture_indirect_functions.h"
	.file	32	"/usr/local/cuda-5.5/bin/..//include/surface_indirect_functions.h"
	.file	33	"/usr/local/cuda-5.5/bin/..//include/math_functions_dbl_ptx1.h"


	.entry _Z15MultiplyVectorsPKfS0_Pfii (
		.param .u64 __cudaparm__Z15MultiplyVectorsPKfS0_Pfii_A,
		.param .u64 __cudaparm__Z15MultiplyVectorsPKfS0_Pfii_B,
		.param .u64 __cudaparm__Z15MultiplyVectorsPKfS0_Pfii_C,
		.param .s32 __cudaparm__Z15MultiplyVectorsPKfS0_Pfii_x,
		.param .s32 __cudaparm__Z15MultiplyVectorsPKfS0_Pfii_k)
	{
	.reg .u16 %rh<4>;
	.reg .u32 %r<47>;
	.reg .u64 %rd<41>;
	.reg .f32 %f<242>;
	.reg .pred %p<3>;
	.loc	14	9	0
$LDWbegin__Z15MultiplyVectorsPKfS0_Pfii:
	.loc	14	22	0
	mov.u16 	%rh1, %tid.x;
	mov.u16 	%rh2, %ntid.y;
	mul.wide.u16 	%r1, %rh1, %rh2;
	cvt.u32.u16 	%r2, %tid.y;
	add.u32 	%r3, %r2, %r1;
	ld.param.s32 	%r4, [__cudaparm__Z15MultiplyVectorsPKfS0_Pfii_x];
	mul.lo.u32 	%r5, %r4, %r3;
	ld.param.u64 	%rd1, [__cudaparm__Z15MultiplyVectorsPKfS0_Pfii_A];
	cvt.s64.s32 	%rd2, %r5;
	mul.wide.s32 	%rd3, %r5, 4;
	add.u64 	%rd4, %rd1, %rd3;
	ld.global.f32 	%f1, [%rd4+0];
	.loc	14	23	0
	ld.global.f32 	%f2, [%rd4+4];
	.loc	14	24	0
	ld.global.f32 	%f3, [%rd4+8];
	.loc	14	25	0
	ld.global.f32 	%f4, [%rd4+12];
	.loc	14	26	0
	ld.global.f32 	%f5, [%rd4+16];
	.loc	14	27	0
	ld.global.f32 	%f6, [%rd4+20];
	.loc	14	28	0
	ld.global.f32 	%f7, [%rd4+24];
	.loc	14	29	0
	ld.global.f32 	%f8, [%rd4+28];
	.loc	14	30	0
	ld.global.f32 	%f9, [%rd4+32];
	.loc	14	31	0
	ld.global.f32 	%f10, [%rd4+36];
	.loc	14	34	0
	cvt.u32.u16 	%r6, %nctaid.y;
	cvt.u32.u16 	%r7, %ctaid.x;
	mul.lo.u32 	%r8, %r7, %r6;
	cvt.u32.u16 	%r9, %ctaid.y;
	add.u32 	%r10, %r9, %r8;
	mul.lo.u32 	%r11, %r4, %r10;
	ld.param.u64 	%rd5, [__cudaparm__Z15MultiplyVectorsPKfS0_Pfii_B];
	cvt.s64.s32 	%rd6, %r11;
	mul.wide.s32 	%rd7, %r11, 4;
	add.u64 	%rd8, %rd5, %rd7;
	ld.global.f32 	%f11, [%rd8+0];
	.loc	14	35	0
	ld.global.f32 	%f12, [%rd8+4];
	.loc	14	36	0
	ld.global.f32 	%f13, [%rd8+8];
	.loc	14	37	0
	ld.global.f32 	%f14, [%rd8+12];
	.loc	14	38	0
	ld.global.f32 	%f15, [%rd8+16];
	.loc	14	39	0
	ld.global.f32 	%f16, [%rd8+20];
	.loc	14	40	0
	ld.global.f32 	%f17, [%rd8+24];
	.loc	14	41	0
	ld.global.f32 	%f18, [%rd8+28];
	.loc	14	42	0
	ld.global.f32 	%f19, [%rd8+32];
	.loc	14	43	0
	ld.global.f32 	%f20, [%rd8+36];
	mov.s32 	%r12, 0;
	mov.f32 	%f21, 0f00000000;    	// 0
	mov.f32 	%f22, 0f00000000;    	// 0
	mov.f32 	%f23, 0f00000000;    	// 0
	mov.f32 	%f24, 0f00000000;    	// 0
	mov.f32 	%f25, 0f00000000;    	// 0
	mov.f32 	%f26, 0f00000000;    	// 0
	mov.f32 	%f27, 0f00000000;    	// 0
	mov.f32 	%f28, 0f00000000;    	// 0
	mov.f32 	%f29, 0f00000000;    	// 0
	mov.f32 	%f30, 0f00000000;    	// 0
	mov.f32 	%f31, 0f00000000;    	// 0
	mov.f32 	%f32, 0f00000000;    	// 0
	mov.f32 	%f33, 0f00000000;    	// 0
	mov.f32 	%f34, 0f00000000;    	// 0
	mov.f32 	%f35, 0f00000000;    	// 0
	mov.f32 	%f36, 0f00000000;    	// 0
	mov.f32 	%f37, 0f00000000;    	// 0
	mov.f32 	%f38, 0f00000000;    	// 0
	mov.f32 	%f39, 0f00000000;    	// 0
	mov.f32 	%f40, 0f00000000;    	// 0
	mov.f32 	%f41, 0f00000000;    	// 0
	mov.f32 	%f42, 0f00000000;    	// 0
	mov.f32 	%f43, 0f00000000;    	// 0
	mov.f32 	%f44, 0f00000000;    	// 0
	mov.f32 	%f45, 0f00000000;    	// 0
	mov.f32 	%f46, 0f00000000;    	// 0
	mov.f32 	%f47, 0f00000000;    	// 0
	mov.f32 	%f48, 0f00000000;    	// 0
	mov.f32 	%f49, 0f00000000;    	// 0
	mov.f32 	%f50, 0f00000000;    	// 0
	mov.f32 	%f51, 0f00000000;    	// 0
	mov.f32 	%f52, 0f00000000;    	// 0
	mov.f32 	%f53, 0f00000000;    	// 0
	mov.f32 	%f54, 0f00000000;    	// 0
	mov.f32 	%f55, 0f00000000;    	// 0
	mov.f32 	%f56, 0f00000000;    	// 0
	mov.f32 	%f57, 0f00000000;    	// 0
	mov.f32 	%f58, 0f00000000;    	// 0
	mov.f32 	%f59, 0f00000000;    	// 0
	mov.f32 	%f60, 0f00000000;    	// 0
	mov.f32 	%f61, 0f00000000;    	// 0
	mov.f32 	%f62, 0f00000000;    	// 0
	mov.f32 	%f63, 0f00000000;    	// 0
	mov.f32 	%f64, 0f00000000;    	// 0
	mov.f32 	%f65, 0f00000000;    	// 0
	mov.f32 	%f66, 0f00000000;    	// 0
	mov.f32 	%f67, 0f00000000;    	// 0
	mov.f32 	%f68, 0f00000000;    	// 0
	mov.f32 	%f69, 0f00000000;    	// 0
	mov.f32 	%f70, 0f00000000;    	// 0
	mov.f32 	%f71, 0f00000000;    	// 0
	mov.f32 	%f72, 0f00000000;    	// 0
	mov.f32 	%f73, 0f00000000;    	// 0
	mov.f32 	%f74, 0f00000000;    	// 0
	mov.f32 	%f75, 0f00000000;    	// 0
	mov.f32 	%f76, 0f00000000;    	// 0
	mov.f32 	%f77, 0f00000000;    	// 0
	mov.f32 	%f78, 0f00000000;    	// 0
	mov.f32 	%f79, 0f00000000;    	// 0
	mov.f32 	%f80, 0f00000000;    	// 0
	mov.f32 	%f81, 0f00000000;    	// 0
	mov.f32 	%f82, 0f00000000;    	// 0
	mov.f32 	%f83, 0f00000000;    	// 0
	mov.f32 	%f84, 0f00000000;    	// 0
	mov.f32 	%f85, 0f00000000;    	// 0
	mov.f32 	%f86, 0f00000000;    	// 0
	mov.f32 	%f87, 0f00000000;    	// 0
	mov.f32 	%f88, 0f00000000;    	// 0
	mov.f32 	%f89, 0f00000000;    	// 0
	mov.f32 	%f90, 0f00000000;    	// 0
	mov.f32 	%f91, 0f00000000;    	// 0
	mov.f32 	%f92, 0f00000000;    	// 0
	mov.f32 	%f93, 0f00000000;    	// 0
	mov.f32 	%f94, 0f00000000;    	// 0
	mov.f32 	%f95, 0f00000000;    	// 0
	mov.f32 	%f96, 0f00000000;    	// 0
	mov.f32 	%f97, 0f00000000;    	// 0
	mov.f32 	%f98, 0f00000000;    	// 0
	mov.f32 	%f99, 0f00000000;    	// 0
	mov.f32 	%f100, 0f00000000;   	// 0
	mov.f32 	%f101, 0f00000000;   	// 0
	mov.f32 	%f102, 0f00000000;   	// 0
	mov.f32 	%f103, 0f00000000;   	// 0
	mov.f32 	%f104, 0f00000000;   	// 0
	mov.f32 	%f105, 0f00000000;   	// 0
	mov.f32 	%f106, 0f00000000;   	// 0
	mov.f32 	%f107, 0f00000000;   	// 0
	mov.f32 	%f108, 0f00000000;   	// 0
	mov.f32 	%f109, 0f00000000;   	// 0
	mov.f32 	%f110, 0f00000000;   	// 0
	mov.f32 	%f111, 0f00000000;   	// 0
	mov.f32 	%f112, 0f00000000;   	// 0
	mov.f32 	%f113, 0f00000000;   	// 0
	mov.f32 	%f114, 0f00000000;   	// 0
	mov.f32 	%f115, 0f00000000;   	// 0
	mov.f32 	%f116, 0f00000000;   	// 0
	mov.f32 	%f117, 0f00000000;   	// 0
	mov.f32 	%f118, 0f00000000;   	// 0
	mov.f32 	%f119, 0f00000000;   	// 0
	mov.f32 	%f120, 0f00000000;   	// 0
$Lt_0_1794:
 //<loop> Loop body line 43, nesting depth: 1, iterations: 1000000
	.loc	14	149	0
	add.f32 	%f121, %f1, %f11;
	max.f32 	%f120, %f120, %f121;
	.loc	14	150	0
	add.f32 	%f122, %f1, %f12;
	max.f32 	%f119, %f119, %f122;
	.loc	14	151	0
	add.f32 	%f123, %f1, %f13;
	max.f32 	%f118, %f118, %f123;
	.loc	14	152	0
	add.f32 	%f124, %f1, %f14;
	max.f32 	%f117, %f117, %f124;
	.loc	14	153	0
	add.f32 	%f125, %f1, %f15;
	max.f32 	%f116, %f116, %f125;
	.loc	14	154	0
	add.f32 	%f126, %f1, %f16;
	max.f32 	%f115, %f115, %f126;
	.loc	14	155	0
	add.f32 	%f127, %f1, %f17;
	max.f32 	%f114, %f114, %f127;
	.loc	14	156	0
	add.f32 	%f128, %f1, %f18;
	max.f32 	%f113, %f113, %f128;
	.loc	14	157	0
	add.f32 	%f129, %f1, %f19;
	max.f32 	%f112, %f112, %f129;
	.loc	14	158	0
	add.f32 	%f130, %f1, %f20;
	max.f32 	%f111, %f111, %f130;
	.loc	14	159	0
	add.f32 	%f131, %f2, %f11;
	max.f32 	%f110, %f110, %f131;
	.loc	14	160	0
	add.f32 	%f132, %f2, %f12;
	max.f32 	%f109, %f109, %f132;
	.loc	14	161	0
	add.f32 	%f133, %f2, %f13;
	max.f32 	%f108, %f108, %f133;
	.loc	14	162	0
	add.f32 	%f134, %f2, %f14;
	max.f32 	%f107, %f107, %f134;
	.loc	14	163	0
	add.f32 	%f135, %f2, %f15;
	max.f32 	%f106, %f106, %f135;
	.loc	14	164	0
	add.f32 	%f136, %f2, %f16;
	max.f32 	%f105, %f105, %f136;
	.loc	14	165	0
	add.f32 	%f137, %f2, %f17;
	max.f32 	%f104, %f104, %f137;
	.loc	14	166	0
	add.f32 	%f138, %f2, %f18;
	max.f32 	%f103, %f103, %f138;
	.loc	14	167	0
	add.f32 	%f139, %f2, %f19;
	max.f32 	%f102, %f102, %f139;
	.loc	14	168	0
	add.f32 	%f140, %f2, %f20;
	max.f32 	%f101, %f101, %f140;
	.loc	14	169	0
	add.f32 	%f141, %f3, %f11;
	max.f32 	%f100, %f100, %f141;
	.loc	14	170	0
	add.f32 	%f142, %f3, %f12;
	max.f32 	%f99, %f99, %f142;
	.loc	14	171	0
	add.f32 	%f143, %f3, %f13;
	max.f32 	%f98, %f98, %f143;
	.loc	14	172	0
	add.f32 	%f144, %f3, %f14;
	max.f32 	%f97, %f97, %f144;
	.loc	14	173	0
	add.f32 	%f145, %f3, %f15;
	max.f32 	%f96, %f96, %f145;
	.loc	14	174	0
	add.f32 	%f146, %f3, %f16;
	max.f32 	%f95, %f95, %f146;
	.loc	14	175	0
	add.f32 	%f147, %f3, %f17;
	max.f32 	%f94, %f94, %f147;
	.loc	14	176	0
	add.f32 	%f148, %f3, %f18;
	max.f32 	%f93, %f93, %f148;
	.loc	14	177	0
	add.f32 	%f149, %f3, %f19;
	max.f32 	%f92, %f92, %f149;
	.loc	14	178	0
	add.f32 	%f150, %f3, %f20;
	max.f32 	%f91, %f91, %f150;
	.loc	14	179	0
	add.f32 	%f151, %f4, %f11;
	max.f32 	%f90, %f90, %f151;
	.loc	14	180	0
	add.f32 	%f152, %f4, %f12;
	max.f32 	%f89, %f89, %f152;
	.loc	14	181	0
	add.f32 	%f153, %f4, %f13;
	max.f32 	%f88, %f88, %f153;
	.loc	14	182	0
	add.f32 	%f154, %f4, %f14;
	max.f32 	%f87, %f87, %f154;
	.loc	14	183	0
	add.f32 	%f155, %f4, %f15;
	max.f32 	%f86, %f86, %f155;
	.loc	14	184	0
	add.f32 	%f156, %f4, %f16;
	max.f32 	%f85, %f85, %f156;
	.loc	14	185	0
	add.f32 	%f157, %f4, %f17;
	max.f32 	%f84, %f84, %f157;
	.loc	14	186	0
	add.f32 	%f158, %f4, %f18;
	max.f32 	%f83, %f83, %f158;
	.loc	14	187	0
	add.f32 	%f159, %f4, %f19;
	max.f32 	%f82, %f82, %f159;
	.loc	14	188	0
	add.f32 	%f160, %f4, %f20;
	max.f32 	%f81, %f81, %f160;
	.loc	14	189	0
	add.f32 	%f161, %f5, %f11;
	max.f32 	%f80, %f80, %f161;
	.loc	14	190	0
	add.f32 	%f162, %f5, %f12;
	max.f32 	%f79, %f79, %f162;
	.loc	14	191	0
	add.f32 	%f163, %f5, %f13;
	max.f32 	%f78, %f78, %f163;
	.loc	14	192	0
	add.f32 	%f164, %f5, %f14;
	max.f32 	%f77, %f77, %f164;
	.loc	14	193	0
	add.f32 	%f165, %f5, %f15;
	max.f32 	%f76, %f76, %f165;
	.loc	14	194	0
	add.f32 	%f166, %f5, %f16;
	max.f32 	%f75, %f75, %f166;
	.loc	14	195	0
	add.f32 	%f167, %f5, %f17;
	max.f32 	%f74, %f74, %f167;
	.loc	14	196	0
	add.f32 	%f168, %f5, %f18;
	max.f32 	%f73, %f73, %f168;
	.loc	14	197	0
	add.f32 	%f169, %f5, %f19;
	max.f32 	%f72, %f72, %f169;
	.loc	14	198	0
	add.f32 	%f170, %f5, %f20;
	max.f32 	%f71, %f71, %f170;
	.loc	14	199	0
	add.f32 	%f171, %f6, %f11;
	max.f32 	%f70, %f70, %f171;
	.loc	14	200	0
	add.f32 	%f172, %f6, %f12;
	max.f32 	%f69, %f69, %f172;
	.loc	14	201	0
	add.f32 	%f173, %f6, %f13;
	max.f32 	%f68, %f68, %f173;
	.loc	14	202	0
	add.f32 	%f174, %f6, %f14;
	max.f32 	%f67, %f67, %f174;
	.loc	14	203	0
	add.f32 	%f175, %f6, %f15;
	max.f32 	%f66, %f66, %f175;
	.loc	14	204	0
	add.f32 	%f176, %f6, %f16;
	max.f32 	%f65, %f65, %f176;
	.loc	14	205	0
	add.f32 	%f177, %f6, %f17;
	max.f32 	%f64, %f64, %f177;
	.loc	14	206	0
	add.f32 	%f178, %f6, %f18;
	max.f32 	%f63, %f63, %f178;
	.loc	14	207	0
	add.f32 	%f179, %f6, %f19;
	max.f32 	%f62, %f62, %f179;
	.loc	14	208	0
	add.f32 	%f180, %f6, %f20;
	max.f32 	%f61, %f61, %f180;
	.loc	14	209	0
	add.f32 	%f181, %f7, %f11;
	max.f32 	%f60, %f60, %f181;
	.loc	14	210	0
	add.f32 	%f182, %f7, %f12;
	max.f32 	%f59, %f59, %f182;
	.loc	14	211	0
	add.f32 	%f183, %f7, %f13;
	max.f32 	%f58, %f58, %f183;
	.loc	14	212	0
	add.f32 	%f184, %f7, %f14;
	max.f32 	%f57, %f57, %f184;
	.loc	14	213	0
	add.f32 	%f185, %f7, %f15;
	max.f32 	%f56, %f56, %f185;
	.loc	14	214	0
	add.f32 	%f186, %f7, %f16;
	max.f32 	%f55, %f55, %f186;
	.loc	14	215	0
	add.f32 	%f187, %f7, %f17;
	max.f32 	%f54, %f54, %f187;
	.loc	14	216	0
	add.f32 	%f188, %f7, %f18;
	max.f32 	%f53, %f53, %f188;
	.loc	14	217	0
	add.f32 	%f189, %f7, %f19;
	max.f32 	%f52, %f52, %f189;
	.loc	14	218	0
	add.f32 	%f190, %f7, %f20;
	max.f32 	%f51, %f51, %f190;
	.loc	14	219	0
	add.f32 	%f191, %f8, %f11;
	max.f32 	%f50, %f50, %f191;
	.loc	14	220	0
	add.f32 	%f192, %f8, %f12;
	max.f32 	%f49, %f49, %f192;
	.loc	14	221	0
	add.f32 	%f193, %f8, %f13;
	max.f32 	%f48, %f48, %f193;
	.loc	14	222	0
	add.f32 	%f194, %f8, %f14;
	max.f32 	%f47, %f47, %f194;
	.loc	14	223	0
	add.f32 	%f195, %f8, %f15;
	max.f32 	%f46, %f46, %f195;
	.loc	14	224	0
	add.f32 	%f196, %f8, %f16;
	max.f32 	%f45, %f45, %f196;
	.loc	14	225	0
	add.f32 	%f197, %f8, %f17;
	max.f32 	%f44, %f44, %f197;
	.loc	14	226	0
	add.f32 	%f198, %f8, %f18;
	max.f32 	%f43, %f43, %f198;
	.loc	14	227	0
	add.f32 	%f199, %f8, %f19;
	max.f32 	%f42, %f42, %f199;
	.loc	14	228	0
	add.f32 	%f200, %f8, %f20;
	max.f32 	%f41, %f41, %f200;
	.loc	14	229	0
	add.f32 	%f201, %f9, %f11;
	max.f32 	%f40, %f40, %f201;
	.loc	14	230	0
	add.f32 	%f202, %f9, %f12;
	max.f32 	%f39, %f39, %f202;
	.loc	14	231	0
	add.f32 	%f203, %f9, %f13;
	max.f32 	%f38, %f38, %f203;
	.loc	14	232	0
	add.f32 	%f204, %f9, %f14;
	max.f32 	%f37, %f37, %f204;
	.loc	14	233	0
	add.f32 	%f205, %f9, %f15;
	max.f32 	%f36, %f36, %f205;
	.loc	14	234	0
	add.f32 	%f206, %f9, %f16;
	max.f32 	%f35, %f35, %f206;
	.loc	14	235	0
	add.f32 	%f207, %f9, %f17;
	max.f32 	%f34, %f34, %f207;
	.loc	14	236	0
	add.f32 	%f208, %f9, %f18;
	max.f32 	%f33, %f33, %f208;
	.loc	14	237	0
	add.f32 	%f209, %f9, %f19;
	max.f32 	%f32, %f32, %f209;
	.loc	14	238	0
	add.f32 	%f210, %f9, %f20;
	max.f32 	%f31, %f31, %f210;
	.loc	14	239	0
	add.f32 	%f211, %f10, %f11;
	max.f32 	%f30, %f30, %f211;
	.loc	14	240	0
	add.f32 	%f212, %f10, %f12;
	max.f32 	%f29, %f29, %f212;
	.loc	14	241	0
	add.f32 	%f213, %f10, %f13;
	max.f32 	%f28, %f28, %f213;
	.loc	14	242	0
	add.f32 	%f214, %f10, %f14;
	max.f32 	%f27, %f27, %f214;
	.loc	14	243	0
	add.f32 	%f215, %f10, %f15;
	max.f32 	%f26, %f26, %f215;
	.loc	14	244	0
	add.f32 	%f216, %f10, %f16;
	max.f32 	%f25, %f25, %f216;
	.loc	14	245	0
	add.f32 	%f217, %f10, %f17;
	max.f32 	%f24, %f24, %f217;
	.loc	14	246	0
	add.f32 	%f218, %f10, %f18;
	max.f32 	%f23, %f23, %f218;
	.loc	14	247	0
	add.f32 	%f219, %f10, %f19;
	max.f32 	%f22, %f22, %f219;
	.loc	14	248	0
	add.f32 	%f220, %f10, %f20;
	max.f32 	%f21, %f21, %f220;
	.loc	14	251	0
	mov.f32 	%f221, 0f41200000;   	// 10
	add.f32 	%f1, %f1, %f221;
	.loc	14	252	0
	mov.f32 	%f222, 0f41200000;   	// 10
	add.f32 	%f2, %f2, %f222;
	.loc	14	253	0
	mov.f32 	%f223, 0f41200000;   	// 10
	add.f32 	%f3, %f3, %f223;
	.loc	14	254	0
	mov.f32 	%f224, 0f41200000;   	// 10
	add.f32 	%f4, %f4, %f224;
	.loc	14	255	0
	mov.f32 	%f225, 0f41200000;   	// 10
	add.f32 	%f5, %f5, %f225;
	.loc	14	256	0
	mov.f32 	%f226, 0f41200000;   	// 10
	add.f32 	%f6, %f6, %f226;
	.loc	14	257	0
	mov.f32 	%f227, 0f41200000;   	// 10
	add.f32 	%f7, %f7, %f227;
	.loc	14	258	0
	mov.f32 	%f228, 0f41200000;   	// 10
	add.f32 	%f8, %f8, %f228;
	.loc	14	259	0
	mov.f32 	%f229, 0f41200000;   	// 10
	add.f32 	%f9, %f9, %f229;
	.loc	14	260	0
	mov.f32 	%f230, 0f41200000;   	// 10
	add.f32 	%f10, %f10, %f230;
	.loc	14	263	0
	mov.f32 	%f231, 0f41200000;   	// 10
	add.f32 	%f11, %f11, %f231;
	.loc	14	264	0
	mov.f32 	%f232, 0f41200000;   	// 10
	add.f32 	%f12, %f12, %f232;
	.loc	14	265	0
	mov.f32 	%f233, 0f41200000;   	// 10
	add.f32 	%f13, %f13, %f233;
	.loc	14	266	0
	mov.f32 	%f234, 0f41200000;   	// 10
	add.f32 	%f14, %f14, %f234;
	.loc	14	267	0
	mov.f32 	%f235, 0f41200000;   	// 10
	add.f32 	%f15, %f15, %f235;
	.loc	14	268	0
	mov.f32 	%f236, 0f41200000;   	// 10
	add.f32 	%f16, %f16, %f236;
	.loc	14	269	0
	mov.f32 	%f237, 0f41200000;   	// 10
	add.f32 	%f17, %f17, %f237;
	.loc	14	270	0
	mov.f32 	%f238, 0f41200000;   	// 10
	add.f32 	%f18, %f18, %f238;
	.loc	14	271	0
	mov.f32 	%f239, 0f41200000;   	// 10
	add.f32 	%f19, %f19, %f239;
	.loc	14	272	0
	mov.f32 	%f240, 0f41200000;   	// 10
	add.f32 	%f20, %f20, %f240;
	add.s32 	%r12, %r12, 1;
	mov.u32 	%r13, 1000000;
	setp.ne.s32 	%p1, %r12, %r13;
	@%p1 bra 	$Lt_0_1794;
	.loc	14	278	0
	cvt.u32.u16 	%r14, %nctaid.x;
	.loc	14	22	0
	ld.param.s32 	%r4, [__cudaparm__Z15MultiplyVectorsPKfS0_Pfii_x];
	.loc	14	278	0
	mul.lo.u32 	%r15, %r4, %r14;
	mul.lo.u32 	%r16, %r15, %r6;
	ld.param.u64 	%rd9, [__cudaparm__Z15MultiplyVectorsPKfS0_Pfii_C];
	mul.lo.s32 	%r17, %r16, %r5;
	add.s32 	%r18, %r11, %r17;
	cvt.s64.s32 	%rd10, %r18;
	mul.wide.s32 	%rd11, %r18, 4;
	add.u64 	%rd12, %rd9, %rd11;
	st.global.f32 	[%rd12+0], %f120;
	.loc	14	279	0
	st.global.f32 	[%rd12+4], %f119;
	.loc	14	280	0
	st.global.f32 	[%rd12+8], %f118;
	.loc	14	281	0
	st.global.f32 	[%rd12+12], %f117;
	.loc	14	282	0
	st.global.f32 	[%rd12+16], %f116;
	.loc	14	283	0
	st.global.f32 	[%rd12+20], %f115;
	.loc	14	284	0
	st.global.f32 	[%rd12+24], %f114;
	.loc	14	285	0
	st.global.f32 	[%rd12+28], %f113;
	.loc	14	286	0
	st.global.f32 	[%rd12+32], %f112;
	.loc	14	287	0
	st.global.f32 	[%rd12+36], %f111;
	.loc	14	288	0
	add.s32 	%r19, %r5, 1;
	mul.lo.s32 	%r20, %r19, %r16;
	add.s32 	%r21, %r11, %r20;
	cvt.s64.s32 	%rd13, %r21;
	mul.wide.s32 	%rd14, %r21, 4;
	add.u64 	%rd15, %rd9, %rd14;
	st.global.f32 	[%rd15+0], %f110;
	.loc	14	289	0
	st.global.f32 	[%rd15+4], %f109;
	.loc	14	290	0
	st.global.f32 	[%rd15+8], %f108;
	.loc	14	291	0
	st.global.f32 	[%rd15+12], %f107;
	.loc	14	292	0
	st.global.f32 	[%rd15+16], %f106;
	.loc	14	293	0
	st.global.f32 	[%rd15+20], %f105;
	.loc	14	294	0
	st.global.f32 	[%rd15+24], %f104;
	.loc	14	295	0
	st.global.f32 	[%rd15+28], %f103;
	.loc	14	296	0
	st.global.f32 	[%rd15+32], %f102;
	.loc	14	297	0
	st.global.f32 	[%rd15+36], %f101;
	.loc	14	298	0
	add.s32 	%r22, %r5, 2;
	mul.lo.s32 	%r23, %r22, %r16;
	add.s32 	%r24, %r11, %r23;
	cvt.s64.s32 	%rd16, %r24;
	mul.wide.s32 	%rd17, %r24, 4;
	add.u64 	%rd18, %rd9, %rd17;
	st.global.f32 	[%rd18+0], %f100;
	.loc	14	299	0
	st.global.f32 	[%rd18+4], %f99;
	.loc	14	300	0
	st.global.f32 	[%rd18+8], %f98;
	.loc	14	301	0
	st.global.f32 	[%rd18+12], %f97;
	.loc	14	302	0
	st.global.f32 	[%rd18+16], %f96;
	.loc	14	303	0
	st.global.f32 	[%rd18+20], %f95;
	.loc	14	304	0
	st.global.f32 	[%rd18+24], %f94;
	.loc	14	305	0
	st.global.f32 	[%rd18+28], %f93;
	.loc	14	306	0
	st.global.f32 	[%rd18+32], %f92;
	.loc	14	307	0
	st.global.f32 	[%rd18+36], %f91;
	.loc	14	308	0
	add.s32 	%r25, %r5, 3;
	mul.lo.s32 	%r26, %r25, %r16;
	add.s32 	%r27, %r11, %r26;
	cvt.s64.s32 	%rd19, %r27;
	mul.wide.s32 	%rd20, %r27, 4;
	add.u64 	%rd21, %rd9, %rd20;
	st.global.f32 	[%rd21+0], %f90;
	.loc	14	309	0
	st.global.f32 	[%rd21+4], %f89;
	.loc	14	310	0
	st.global.f32 	[%rd21+8], %f88;
	.loc	14	311	0
	st.global.f32 	[%rd21+12], %f87;
	.loc	14	312	0
	st.global.f32 	[%rd21+16], %f86;
	.loc	14	313	0
	st.global.f32 	[%rd21+20], %f85;
	.loc	14	314	0
	st.global.f32 	[%rd21+24], %f84;
	.loc	14	315	0
	st.global.f32 	[%rd21+28], %f83;
	.loc	14	316	0
	st.global.f32 	[%rd21+32], %f82;
	.loc	14	317	0
	st.global.f32 	[%rd21+36], %f81;
	.loc	14	318	0
	add.s32 	%r28, %r5, 4;
	mul.lo.s32 	%r29, %r28, %r16;
	add.s32 	%r30, %r11, %r29;
	cvt.s64.s32 	%rd22, %r30;
	mul.wide.s32 	%rd23, %r30, 4;
	add.u64 	%rd24, %rd9, %rd23;
	st.global.f32 	[%rd24+0], %f80;
	.loc	14	319	0
	st.global.f32 	[%rd24+4], %f79;
	.loc	14	320	0
	st.global.f32 	[%rd24+8], %f78;
	.loc	14	321	0
	st.global.f32 	[%rd24+12], %f77;
	.loc	14	322	0
	st.global.f32 	[%rd24+16], %f76;
	.loc	14	323	0
	st.global.f32 	[%rd24+20], %f75;
	.loc	14	324	0
	st.global.f32 	[%rd24+24], %f74;
	.loc	14	325	0
	st.global.f32 	[%rd24+28], %f73;
	.loc	14	326	0
	st.global.f32 	[%rd24+32], %f72;
	.loc	14	327	0
	st.global.f32 	[%rd24+36], %f71;
	.loc	14	328	0
	add.s32 	%r31, %r5, 5;
	mul.lo.s32 	%r32, %r31, %r16;
	add.s32 	%r33, %r11, %r32;
	cvt.s64.s32 	%rd25, %r33;
	mul.wide.s32 	%rd26, %r33, 4;
	add.u64 	%rd27, %rd9, %rd26;
	st.global.f32 	[%rd27+0], %f70;
	.loc	14	329	0
	st.global.f32 	[%rd27+4], %f69;
	.loc	14	330	0
	st.global.f32 	[%rd27+8], %f68;
	.loc	14	331	0
	st.global.f32 	[%rd27+12], %f67;
	.loc	14	332	0
	st.global.f32 	[%rd27+16], %f66;
	.loc	14	333	0
	st.global.f32 	[%rd27+20], %f65;
	.loc	14	334	0
	st.global.f32 	[%rd27+24], %f64;
	.loc	14	335	0
	st.global.f32 	[%rd27+28], %f63;
	.loc	14	336	0
	st.global.f32 	[%rd27+32], %f62;
	.loc	14	337	0
	st.global.f32 	[%rd27+36], %f61;
	.loc	14	338	0
	add.s32 	%r34, %r5, 6;
	mul.lo.s32 	%r35, %r34, %r16;
	add.s32 	%r36, %r11, %r35;
	cvt.s64.s32 	%rd28, %r36;
	mul.wide.s32 	%rd29, %r36, 4;
	add.u64 	%rd30, %rd9, %rd29;
	st.global.f32 	[%rd30+0], %f60;
	.loc	14	339	0
	st.global.f32 	[%rd30+4], %f59;
	.loc	14	340	0
	st.global.f32 	[%rd30+8], %f58;
	.loc	14	341	0
	st.global.f32 	[%rd30+12], %f57;
	.loc	14	342	0
	st.global.f32 	[%rd30+16], %f56;
	.loc	14	343	0
	st.global.f32 	[%rd30+20], %f55;
	.loc	14	344	0
	st.global.f32 	[%rd30+24], %f54;
	.loc	14	345	0
	st.global.f32 	[%rd30+28], %f53;
	.loc	14	346	0
	st.global.f32 	[%rd30+32], %f52;
	.loc	14	347	0
	st.global.f32 	[%rd30+36], %f51;
	.loc	14	348	0
	add.s32 	%r37, %r5, 7;
	mul.lo.s32 	%r38, %r37, %r16;
	add.s32 	%r39, %r11, %r38;
	cvt.s64.s32 	%rd31, %r39;
	mul.wide.s32 	%rd32, %r39, 4;
	add.u64 	%rd33, %rd9, %rd32;
	st.global.f32 	[%rd33+0], %f50;
	.loc	14	349	0
	st.global.f32 	[%rd33+4], %f49;
	.loc	14	350	0
	st.global.f32 	[%rd33+8], %f48;
	.loc	14	351	0
	st.global.f32 	[%rd33+12], %f47;
	.loc	14	352	0
	st.global.f32 	[%rd33+16], %f46;
	.loc	14	353	0
	st.global.f32 	[%rd33+20], %f45;
	.loc	14	354	0
	st.global.f32 	[%rd33+24], %f44;
	.loc	14	355	0
	st.global.f32 	[%rd33+28], %f43;
	.loc	14	356	0
	st.global.f32 	[%rd33+32], %f42;
	.loc	14	357	0
	st.global.f32 	[%rd33+36], %f41;
	.loc	14	358	0
	add.s32 	%r40, %r5, 8;
	mul.lo.s32 	%r41, %r40, %r16;
	add.s32 	%r42, %r11, %r41;
	cvt.s64.s32 	%rd34, %r42;
	mul.wide.s32 	%rd35, %r42, 4;
	add.u64 	%rd36, %rd9, %rd35;
	st.global.f32 	[%rd36+0], %f40;
	.loc	14	359	0
	st.global.f32 	[%rd36+4], %f39;
	.loc	14	360	0
	st.global.f32 	[%rd36+8], %f38;
	.loc	14	361	0
	st.global.f32 	[%rd36+12], %f37;
	.loc	14	362	0
	st.global.f32 	[%rd36+16], %f36;
	.loc	14	363	0
	st.global.f32 	[%rd36+20], %f35;
	.loc	14	364	0
	st.global.f32 	[%rd36+24], %f34;
	.loc	14	365	0
	st.global.f32 	[%rd36+28], %f33;
	.loc	14	366	0
	st.global.f32 	[%rd36+32], %f32;
	.loc	14	367	0
	st.global.f32 	[%rd36+36], %f31;
	.loc	14	368	0
	add.s32 	%r43, %r5, 9;
	mul.lo.s32 	%r44, %r43, %r16;
	add.s32 	%r45, %r11, %r44;
	cvt.s64.s32 	%rd37, %r45;
	mul.wide.s32 	%rd38, %r45, 4;
	add.u64 	%rd39, %rd9, %rd38;
	st.global.f32 	[%rd39+0], %f30;
	.loc	14	369	0
	st.global.f32 	[%rd39+4], %f29;
	.loc	14	370	0
	st.global.f32 	[%rd39+8], %f28;
	.loc	14	371	0
	st.global.f32 	[%rd39+12], %f27;
	.loc	14	372	0
	st.global.f32 	[%rd39+16], %f26;
	.loc	14	373	0
	st.global.f32 	[%rd39+20], %f25;
	.loc	14	374	0
	st.global.f32 	[%rd39+24], %f24;
	.loc	14	375	0
	st.global.f32 	[%rd39+28], %f23;
	.loc	14	376	0
	st.global.f32 	[%rd39+32], %f22;
	.loc	14	377	0
	st.global.f32 	[%rd39+36], %f21;
	.loc	14	380	0
	exit;
$LDWend__Z15MultiplyVectorsPKfS0_Pfii:
	} // _Z15MultiplyVectorsPKfS0_Pfii



// ===== COMPILED SASS (sm_100) =====

	.target	sm_100

	.elftype	@"ET_EXEC"


//--------------------- .note.nv.tkinfo           --------------------------
	.section	.note.nv.tkinfo,"",@"SHT_NOTE"
	.sectionflags	@"SHF_NOTE_NV_TKINFO"
	.tkinfo
        /*0018*/ 	.word	0x00000002
        /*0030*/ 	.string	""
        /*0030*/ 	.string	"ptxas"
        /*0030*/ 	.string	"Cuda compilation tools, release 13.0, V13.0.88"
        /*0030*/ 	.string	"Build cuda_13.0.r13.0/compiler.36424714_0"
        /*0030*/ 	.string	"-arch sm_100 "



//--------------------- .note.nv.cuinfo           --------------------------
	.section	.note.nv.cuinfo,"",@"SHT_NOTE"
	.sectionflags	@"SHF_NOTE_NV_CUINFO"
        /*0018*/ 	.short	0x0002
        /*001a*/ 	.short	0x000a
        /*001c*/ 	.short	0x0082
	.zero		2


//--------------------- .nv.info                  --------------------------
	.section	.nv.info,"",@"SHT_CUDA_INFO"
	.align	4


	//----- nvinfo : EIATTR_REGCOUNT
	.align		4
        /*0000*/ 	.byte	0x04, 0x2f
        /*0002*/ 	.short	(.L_1 - .L_0)
	.align		4
.L_0:
        /*0004*/ 	.word	index@(_Z15MultiplyVectorsPKfS0_Pfii)
        /*0008*/ 	.word	0x000000a8


	//----- nvinfo : EIATTR_FRAME_SIZE
	.align		4
.L_1:
        /*000c*/ 	.byte	0x04, 0x11
        /*000e*/ 	.short	(.L_3 - .L_2)
	.align		4
.L_2:
        /*0010*/ 	.word	index@(_Z15MultiplyVectorsPKfS0_Pfii)
        /*0014*/ 	.word	0x00000000


	//----- nvinfo : EIATTR_MIN_STACK_SIZE
	.align		4
.L_3:
        /*0018*/ 	.byte	0x04, 0x12
        /*001a*/ 	.short	(.L_5 - .L_4)
	.align		4
.L_4:
        /*001c*/ 	.word	index@(_Z15MultiplyVectorsPKfS0_Pfii)
        /*0020*/ 	.word	0x00000000
.L_5:


//--------------------- .nv.compat                --------------------------
	.section	.nv.compat,"",@"SHT_CUDA_COMPAT_INFO"
	.align	4
        /*0000*/ 	.byte	0x02, 0x09, 0x00, 0x00, 0x02, 0x02, 0x01, 0x00, 0x02, 0x05, 0x05, 0x00, 0x03, 0x07, 0x01, 0x01
        /*0010*/ 	.byte	0x02, 0x03, 0x00, 0x00, 0x02, 0x06, 0x01, 0x00, 0x04, 0x0b, 0x08, 0x00, 0x09, 0x00, 0x00, 0x00
        /*0020*/ 	.byte	0x00, 0x00, 0x00, 0x00


//--------------------- .nv.info._Z15MultiplyVectorsPKfS0_Pfii --------------------------
	.section	.nv.info._Z15MultiplyVectorsPKfS0_Pfii,"",@"SHT_CUDA_INFO"
	.sectionflags	@""
	.align	4


	//----- nvinfo : EIATTR_CUDA_API_VERSION
	.align		4
        /*0000*/ 	.byte	0x04, 0x37
        /*0002*/ 	.short	(.L_7 - .L_6)
.L_6:
        /*0004*/ 	.word	0x00000082


	//----- nvinfo : EIATTR_KPARAM_INFO
	.align		4
.L_7:
        /*0008*/ 	.byte	0x04, 0x17
        /*000a*/ 	.short	(.L_9 - .L_8)
.L_8:
        /*000c*/ 	.word	0x00000000
        /*0010*/ 	.short	0x0004
        /*0012*/ 	.short	0x001c
        /*0014*/ 	.byte	0x00, 0xf0, 0x11, 0x00


	//----- nvinfo : EIATTR_KPARAM_INFO
	.align		4
.L_9:
        /*0018*/ 	.byte	0x04, 0x17
        /*001a*/ 	.short	(.L_11 - .L_10)
.L_10:
        /*001c*/ 	.word	0x00000000
        /*0020*/ 	.short	0x0003
        /*0022*/ 	.short	0x0018
        /*0024*/ 	.byte	0x00, 0xf0, 0x11, 0x00


	//----- nvinfo : EIATTR_KPARAM_INFO
	.align		4
.L_11:
        /*0028*/ 	.byte	0x04, 0x17
        /*002a*/ 	.short	(.L_13 - .L_12)
.L_12:
        /*002c*/ 	.word	0x00000000
        /*0030*/ 	.short	0x0002
        /*0032*/ 	.short	0x0010
        /*0034*/ 	.byte	0x00, 0xf0, 0x21, 0x00


	//----- nvinfo : EIATTR_KPARAM_INFO
	.align		4
.L_13:
        /*0038*/ 	.byte	0x04, 0x17
        /*003a*/ 	.short	(.L_15 - .L_14)
.L_14:
        /*003c*/ 	.word	0x00000000
        /*0040*/ 	.short	0x0001
        /*0042*/ 	.short	0x0008
        /*0044*/ 	.byte	0x00, 0xf0, 0x21, 0x00


	//----- nvinfo : EIATTR_KPARAM_INFO
	.align		4
.L_15:
        /*0048*/ 	.byte	0x04, 0x17
        /*004a*/ 	.short	(.L_17 - .L_16)
.L_16:
        /*004c*/ 	.word	0x00000000
        /*0050*/ 	.short	0x0000
        /*0052*/ 	.short	0x0000
        /*0054*/ 	.byte	0x00, 0xf0, 0x21, 0x00


	//----- nvinfo : EIATTR_SPARSE_MMA_MASK
	.align		4
.L_17:
        /*0058*/ 	.byte	0x03, 0x50
        /*005a*/ 	.short	0x0000


	//----- nvinfo : EIATTR_MAXREG_COUNT
	.align		4
        /*005c*/ 	.byte	0x03, 0x1b
        /*005e*/ 	.short	0x00ff


	//----- nvinfo : EIATTR_MERCURY_ISA_VERSION
	.align		4
        /*0060*/ 	.byte	0x03, 0x5f
        /*0062*/ 	.short	0x0101


	//----- nvinfo : EIATTR_VRC_CTA_INIT_COUNT
	.align		4
        /*0064*/ 	.byte	0x02, 0x4a
	.zero		1
	.zero		1


	//----- nvinfo : EIATTR_EXIT_INSTR_OFFSETS
	.align		4
        /*0068*/ 	.byte	0x04, 0x1c
        /*006a*/ 	.short	(.L_19 - .L_18)


	//   ....[0]....
.L_18:
        /*006c*/ 	.word	0x00001db0


	//----- nvinfo : EIATTR_CBANK_PARAM_SIZE
	.align		4
.L_19:
        /*0070*/ 	.byte	0x03, 0x19
        /*0072*/ 	.short	0x0020


	//----- nvinfo : EIATTR_PARAM_CBANK
	.align		4
        /*0074*/ 	.byte	0x04, 0x0a
        /*0076*/ 	.short	(.L_21 - .L_20)
	.align		4
.L_20:
        /*0078*/ 	.word	index@(.nv.constant0._Z15MultiplyVectorsPKfS0_Pfii)
        /*007c*/ 	.short	0x0380
        /*007e*/ 	.short	0x0020


	//----- nvinfo : EIATTR_SW_WAR
	.align		4
.L_21:
        /*0080*/ 	.byte	0x04, 0x36
        /*0082*/ 	.short	(.L_23 - .L_22)
.L_22:
        /*0084*/ 	.word	0x00000008
.L_23:


//--------------------- .nv.callgraph             --------------------------
	.section	.nv.callgraph,"",@"SHT_CUDA_CALLGRAPH"
	.align	4
	.sectionentsize	8
	.align		4
        /*0000*/ 	.word	0x00000000
	.align		4
        /*0004*/ 	.word	0xffffffff
	.align		4
        /*0008*/ 	.word	0x00000000
	.align		4
        /*000c*/ 	.word	0xfffffffe
	.align		4
        /*0010*/ 	.word	0x00000000
	.align		4
        /*0014*/ 	.word	0xfffffffd
	.align		4
        /*0018*/ 	.word	0x00000000
	.align		4
        /*001c*/ 	.word	0xfffffffc


//--------------------- .text._Z15MultiplyVectorsPKfS0_Pfii --------------------------
	.section	.text._Z15MultiplyVectorsPKfS0_Pfii,"ax",@progbits
	.align	128
.text._Z15MultiplyVectorsPKfS0_Pfii:
        .type           _Z15MultiplyVectorsPKfS0_Pfii,@function
        .size           _Z15MultiplyVectorsPKfS0_Pfii,(.L_x_2 - _Z15MultiplyVectorsPKfS0_Pfii)
        .other          _Z15MultiplyVectorsPKfS0_Pfii,@"STO_CUDA_ENTRY STV_DEFAULT"
_Z15MultiplyVectorsPKfS0_Pfii:
[----:B------:R-:W-:Y:S01]  /*0000*/  LDC R1, c[0x0][0x37c] ;  /* 0x0000df00ff017b82 */ /* 0x000fe20000000800 */
[----:B------:R-:W0:Y:S01]  /*0010*/  S2R R3, SR_TID.X ;  /* 0x0000000000037919 */ /* 0x000e220000002100 */
[----:B------:R-:W1:Y:S06]  /*0020*/  LDCU UR4, c[0x0][0x364] ;  /* 0x00006c80ff0477ac */ /* 0x000e6c0008000800 */
[----:B------:R-:W2:Y:S01]  /*0030*/  LDC R4, c[0x0][0x374] ;  /* 0x0000dd00ff047b82 */ /* 0x000ea20000000800 */
[----:B------:R-:W3:Y:S01]  /*0040*/  S2R R2, SR_TID.Y ;  /* 0x0000000000027919 */ /* 0x000ee20000002200 */
[----:B------:R-:W4:Y:S01]  /*0050*/  LDCU UR5, c[0x0][0x398] ;  /* 0x00007300ff0577ac */ /* 0x000f220008000800 */
[----:B------:R-:W4:Y:S01]  /*0060*/  S2R R0, SR_CTAID.X ;  /* 0x0000000000007919 */ /* 0x000f220000002500 */
[----:B------:R-:W2:Y:S04]  /*0070*/  LDCU.64 UR6, c[0x0][0x358] ;  /* 0x00006b00ff0677ac */ /* 0x000ea80008000a00 */
[----:B------:R-:W2:Y:S01]  /*0080*/  LDC.64 R22, c[0x0][0x380] ;  /* 0x0000e000ff167b82 */ /* 0x000ea20000000a00 */
[----:B------:R-:W2:Y:S07]  /*0090*/  S2R R5, SR_CTAID.Y ;  /* 0x0000000000057919 */ /* 0x000eae0000002600 */
[----:B------:R-:W2:Y:S01]  /*00a0*/  LDC.64 R24, c[0x0][0x388] ;  /* 0x0000e200ff187b82 */ /* 0x000ea20000000a00 */
[----:B-1----:R-:W-:Y:S01]  /*00b0*/  ULOP3.LUT UR4, UR4, 0xffff, URZ, 0xc0, !UPT ;  /* 0x0000ffff04047892 */ /* 0x002fe2000f8ec0ff */
[----:B0-----:R-:W-:-:S02]  /*00c0*/  LOP3.LUT R3, R3, 0xffff, RZ, 0xc0, !PT ;  /* 0x0000ffff03037812 */ /* 0x001fc400078ec0ff */
[----:B---3--:R-:W-:Y:S02]  /*00d0*/  LOP3.LUT R2, R2, 0xffff, RZ, 0xc0, !PT ;  /* 0x0000ffff02027812 */ /* 0x008fe400078ec0ff */
[----:B----4-:R-:W-:-:S03]  /*00e0*/  LOP3.LUT R0, R0, 0xffff, RZ, 0xc0, !PT ;  /* 0x0000ffff00007812 */ /* 0x010fc600078ec0ff */
[----:B------:R-:W-:Y:S01]  /*00f0*/  IMAD R2, R3, UR4, R2 ;  /* 0x0000000403027c24 */ /* 0x000fe2000f8e0202 */
[----:B--2---:R-:W-:Y:S02]  /*0100*/  LOP3.LUT R3, R4, 0xffff, RZ, 0xc0, !PT ;  /* 0x0000ffff04037812 */ /* 0x004fe400078ec0ff */
[----:B------:R-:W-:Y:S01]  /*0110*/  LOP3.LUT R5, R5, 0xffff, RZ, 0xc0, !PT ;  /* 0x0000ffff05057812 */ /* 0x000fe200078ec0ff */
[----:B------:R-:W-:-:S04]  /*0120*/  IMAD R4, R2, UR5, RZ ;  /* 0x0000000502047c24 */ /* 0x000fc8000f8e02ff */
[----:B------:R-:W-:Y:S02]  /*0130*/  IMAD R5, R3, R0, R5 ;  /* 0x0000000003057224 */ /* 0x000fe400078e0205 */
[----:B------:R-:W-:-:S04]  /*0140*/  IMAD.WIDE R22, R4, 0x4, R22 ;  /* 0x0000000404167825 */ /* 0x000fc800078e0216 */
[----:B------:R-:W-:Y:S02]  /*0150*/  IMAD R6, R5, UR5, RZ ;  /* 0x0000000505067c24 */ /* 0x000fe4000f8e02ff */
[----:B------:R-:W-:Y:S01]  /*0160*/  HFMA2 R79, -RZ, RZ, 0, 0 ;  /* 0x00000000ff4f7431 */ /* 0x000fe200000001ff */
[----:B------:R-:W5:Y:S01]  /*0170*/  LDG.E R12, desc[UR6][R22.64] ;  /* 0x00000006160c7981 */ /* 0x000f62000c1e1900 */
[----:B------:R-:W-:-:S04]  /*0180*/  IMAD.WIDE R24, R6, 0x4, R24 ;  /* 0x0000000406187825 */ /* 0x000fc800078e0218 */
[----:B------:R-:W-:Y:S01]  /*0190*/  HFMA2 R83, -RZ, RZ, 0, 0 ;  /* 0x00000000ff537431 */ /* 0x000fe200000001ff */
[----:B------:R-:W5:Y:S01]  /*01a0*/  LDG.E R7, desc[UR6][R22.64+0x4] ;  /* 0x0000040616077981 */ /* 0x000f62000c1e1900 */
[----:B------:R-:W-:Y:S02]  /*01b0*/  HFMA2 R95, -RZ, RZ, 0, 0 ;  /* 0x00000000ff5f7431 */ /* 0x000fe400000001ff */
[----:B------:R-:W-:Y:S01]  /*01c0*/  HFMA2 R101, -RZ, RZ, 0, 0 ;  /* 0x00000000ff657431 */ /* 0x000fe200000001ff */
[----:B------:R-:W5:Y:S01]  /*01d0*/  LDG.E R8, desc[UR6][R22.64+0x8] ;  /* 0x0000080616087981 */ /* 0x000f62000c1e1900 */
[----:B------:R-:W-:Y:S02]  /*01e0*/  HFMA2 R103, -RZ, RZ, 0, 0 ;  /* 0x00000000ff677431 */ /* 0x000fe400000001ff */
[----:B------:R-:W-:Y:S01]  /*01f0*/  HFMA2 R107, -RZ, RZ, 0, 0 ;  /* 0x00000000ff6b7431 */ /* 0x000fe200000001ff */
[----:B------:R-:W5:Y:S01]  /*0200*/  LDG.E R9, desc[UR6][R22.64+0xc] ;  /* 0x00000c0616097981 */ /* 0x000f62000c1e1900 */
[----:B------:R-:W-:-:S02]  /*0210*/  HFMA2 R119, -RZ, RZ, 0, 0 ;  /* 0x00000000ff777431 */ /* 0x000fc400000001ff */
        /* <DEDUP_REMOVED lines=11> */
[----:B------:R-:W-:Y:S01]  /*02d0*/  HFMA2 R163, -RZ, RZ, 0, 0 ;  /* 0x00000000ffa37431 */ /* 0x000fe200000001ff */
[----:B------:R-:W-:Y:S02]  /*02e0*/  CS2R R28, SRZ ;  /* 0x00000000001c7805 */ /* 0x000fe4000001ff00 */
[----:B------:R-:W-:Y:S01]  /*02f0*/  CS2R R30, SRZ ;  /* 0x00000000001e7805 */ /* 0x000fe2000001ff00 */
[----:B------:R-:W5:Y:S01]  /*0300*/  LDG.E R15, desc[UR6][R22.64+0x20] ;  /* 0x00002006160f7981 */ /* 0x000f62000c1e1900 */
[----:B------:R-:W-:Y:S02]  /*0310*/  CS2R R32, SRZ ;  /* 0x0000000000207805 */ /* 0x000fe4000001ff00 */
[----:B------:R-:W-:Y:S02]  /*0320*/  CS2R R74, SRZ ;  /* 0x00000000004a7805 */ /* 0x000fe4000001ff00 */
[----:B------:R-:W-:Y:S01]  /*0330*/  CS2R R34, SRZ ;  /* 0x0000000000227805 */ /* 0x000fe2000001ff00 */
[----:B------:R0:W5:Y:S01]  /*0340*/  LDG.E R17, desc[UR6][R22.64+0x24] ;  /* 0x0000240616117981 */ /* 0x000162000c1e1900 */
[----:B------:R-:W-:-:S02]  /*0350*/  CS2R R38, SRZ ;  /* 0x0000000000267805 */ /* 0x000fc4000001ff00 */
[----:B------:R-:W-:Y:S02]  /*0360*/  CS2R R40, SRZ ;  /* 0x0000000000287805 */ /* 0x000fe4000001ff00 */
[----:B------:R-:W-:Y:S01]  /*0370*/  CS2R R36, SRZ ;  /* 0x0000000000247805 */ /* 0x000fe2000001ff00 */
[----:B------:R-:W5:Y:S01]  /*0380*/  LDG.E R16, desc[UR6][R24.64] ;  /* 0x0000000618107981 */ /* 0x000f62000c1e1900 */
[----:B------:R-:W-:Y:S02]  /*0390*/  CS2R R44, SRZ ;  /* 0x00000000002c7805 */ /* 0x000fe4000001ff00 */
[----:B------:R-:W-:Y:S02]  /*03a0*/  CS2R R42, SRZ ;  /* 0x00000000002a7805 */ /* 0x000fe4000001ff00 */
[----:B------:R-:W-:Y:S01]  /*03b0*/  CS2R R48, SRZ ;  /* 0x0000000000307805 */ /* 0x000fe2000001ff00 */
[----:B------:R-:W5:Y:S01]  /*03c0*/  LDG.E R18, desc[UR6][R24.64+0x4] ;  /* 0x0000040618127981 */ /* 0x000f62000c1e1900 */
        /* <DEDUP_REMOVED lines=16> */
[----:B------:R-:W-:Y:S01]  /*04d0*/  CS2R R72, SRZ ;  /* 0x0000000000487805 */ /* 0x000fe2000001ff00 */
[----:B------:R-:W-:Y:S01]  /*04e0*/  IMAD.MOV.U32 R81, RZ, RZ, RZ ;  /* 0x000000ffff517224 */ /* 0x000fe200078e00ff */
[----:B------:R-:W-:Y:S01]  /*04f0*/  MOV R77, RZ ;  /* 0x000000ff004d7202 */ /* 0x000fe20000000f00 */
[----:B------:R-:W5:Y:S01]  /*0500*/  LDG.E R82, desc[UR6][R24.64+0x18] ;  /* 0x0000180618527981 */ /* 0x000f62000c1e1900 */
[----:B------:R-:W-:Y:S01]  /*0510*/  IMAD.MOV.U32 R85, RZ, RZ, RZ ;  /* 0x000000ffff557224 */ /* 0x000fe200078e00ff */
[----:B------:R-:W-:Y:S01]  /*0520*/  MOV R91, RZ ;  /* 0x000000ff005b7202 */ /* 0x000fe20000000f00 */
[----:B------:R-:W-:Y:S01]  /*0530*/  IMAD.MOV.U32 R89, RZ, RZ, RZ ;  /* 0x000000ffff597224 */ /* 0x000fe200078e00ff */
[----:B------:R-:W5:Y:S01]  /*0540*/  LDG.E R84, desc[UR6][R24.64+0x1c] ;  /* 0x00001c0618547981 */ /* 0x000f62000c1e1900 */
[----:B------:R-:W-:Y:S01]  /*0550*/  IMAD.MOV.U32 R87, RZ, RZ, RZ ;  /* 0x000000ffff577224 */ /* 0x000fe200078e00ff */
[----:B------:R-:W-:Y:S01]  /*0560*/  MOV R93, RZ ;  /* 0x000000ff005d7202 */ /* 0x000fe20000000f00 */
[----:B------:R-:W-:Y:S01]  /*0570*/  IMAD.MOV.U32 R99, RZ, RZ, RZ ;  /* 0x000000ffff637224 */ /* 0x000fe200078e00ff */
[----:B------:R-:W5:Y:S01]  /*0580*/  LDG.E R86, desc[UR6][R24.64+0x20] ;  /* 0x0000200618567981 */ /* 0x000f62000c1e1900 */
[----:B------:R-:W-:Y:S01]  /*0590*/  MOV R97, RZ ;  /* 0x000000ff00617202 */ /* 0x000fe20000000f00 */
[----:B------:R-:W-:Y:S01]  /*05a0*/  IMAD.MOV.U32 R105, RZ, RZ, RZ ;  /* 0x000000ffff697224 */ /* 0x000fe200078e00ff */
[----:B------:R-:W-:Y:S01]  /*05b0*/  MOV R109, RZ ;  /* 0x000000ff006d7202 */ /* 0x000fe20000000f00 */
[----:B------:R1:W5:Y:S01]  /*05c0*/  LDG.E R88, desc[UR6][R24.64+0x24] ;  /* 0x0000240618587981 */ /* 0x000362000c1e1900 */
[----:B------:R-:W-:Y:S01]  /*05d0*/  IMAD.MOV.U32 R111, RZ, RZ, RZ ;  /* 0x000000ffff6f7224 */ /* 0x000fe200078e00ff */
[----:B------:R-:W-:Y:S01]  /*05e0*/  MOV R115, RZ ;  /* 0x000000ff00737202 */ /* 0x000fe20000000f00 */
        /* <DEDUP_REMOVED lines=17> */
[----:B0-----:R-:W-:-:S02]  /*0700*/  CS2R R22, SRZ ;  /* 0x0000000000167805 */ /* 0x001fc4000001ff00 */
[----:B-1----:R-:W-:Y:S02]  /*0710*/  CS2R R24, SRZ ;  /* 0x0000000000187805 */ /* 0x002fe4000001ff00 */
[----:B------:R-:W-:Y:S02]  /*0720*/  MOV R0, RZ ;  /* 0x000000ff00007202 */ /* 0x000fe40000000f00 */
[----:B------:R-:W-:Y:S01]  /*0730*/  CS2R R26, SRZ ;  /* 0x00000000001a7805 */ /* 0x000fe2000001ff00 */
[----:B------:R-:W-:-:S06]  /*0740*/  UMOV UR4, URZ ;  /* 0x000000ff00047c82 */ /* 0x000fcc0008000000 */
.L_x_0:
[--C-:B-----5:R-:W-:Y:S01]  /*0750*/  FADD.FTZ R90, R16, R12.reuse ;  /* 0x0000000c105a7221 */ /* 0x120fe20000010000 */
[--C-:B------:R-:W-:Y:S01]  /*0760*/  FADD.FTZ R92, R78, R12.reuse ;  /* 0x0000000c4e5c7221 */ /* 0x100fe20000010000 */
[--C-:B------:R-:W-:Y:S01]  /*0770*/  FADD.FTZ R94, R16, R9.reuse ;  /* 0x00000009105e7221 */ /* 0x100fe20000010000 */
[--C-:B------:R-:W-:Y:S01]  /*0780*/  FADD.FTZ R96, R78, R9.reuse ;  /* 0x000000094e607221 */ /* 0x100fe20000010000 */
[--C-:B------:R-:W-:Y:S01]  /*0790*/  FADD.FTZ R19, R18, R12.reuse ;  /* 0x0000000c12137221 */ /* 0x100fe20000010000 */
[----:B------:R-:W-:Y:S01]  /*07a0*/  FMNMX.FTZ R27, R90, R27, !PT ;  /* 0x0000001b5a1b7209 */ /* 0x000fe20007810000 */
[--C-:B------:R-:W-:Y:S01]  /*07b0*/  FADD.FTZ R90, R76, R12.reuse ;  /* 0x0000000c4c5a7221 */ /* 0x100fe20000010000 */
[----:B------:R-:W-:Y:S01]  /*07c0*/  FMNMX.FTZ R66, R92, R66, !PT ;  /* 0x000000425c427209 */ /* 0x000fe20007810000 */
[--C-:B------:R-:W-:Y:S01]  /*07d0*/  FADD.FTZ R92, R88, R12.reuse ;  /* 0x0000000c585c7221 */ /* 0x100fe20000010000 */
[----:B------:R-:W-:Y:S01]  /*07e0*/  FMNMX.FTZ R163, R94, R163, !PT ;  /* 0x000000a35ea37209 */ /* 0x000fe20007810000 */
[----:B------:R-:W-:Y:S01]  /*07f0*/  FADD.FTZ R94, R76, R9 ;  /* 0x000000094c5e7221 */ /* 0x000fe20000010000 */
[----:B------:R-:W-:Y:S01]  /*0800*/  FMNMX.FTZ R68, R90, R68, !PT ;  /* 0x000000445a447209 */ /* 0x000fe20007810000 */
[----:B------:R-:W-:Y:S01]  /*0810*/  FADD.FTZ R90, R86, R12 ;  /* 0x0000000c565a7221 */ /* 0x000fe20000010000 */
[----:B------:R-:W-:Y:S01]  /*0820*/  FMNMX.FTZ R56, R92, R56, !PT ;  /* 0x000000385c387209 */ /* 0x000fe20007810000 */
[----:B------:R-:W-:Y:S01]  /*0830*/  FADD.FTZ R92, R78, R7 ;  /* 0x000000074e5c7221 */ /* 0x000fe20000010000 */
[----:B------:R-:W-:Y:S01]  /*0840*/  FMNMX.FTZ R161, R94, R161, !PT ;  /* 0x000000a15ea17209 */ /* 0x000fe20007810000 */
[----:B------:R-:W-:Y:S01]  /*0850*/  FADD.FTZ R94, R86, R9 ;  /* 0x00000009565e7221 */ /* 0x000fe20000010000 */
        /* <DEDUP_REMOVED lines=27> */
[--C-:B------:R-:W-:Y:S01]  /*0a10*/  FADD.FTZ R92, R82, R9.reuse ;  /* 0x00000009525c7221 */ /* 0x100fe20000010000 */
[----:B------:R-:W-:Y:S01]  /*0a20*/  FMNMX.FTZ R139, R96, R139, !PT ;  /* 0x0000008b608b7209 */ /* 0x000fe20007810000 */
[--C-:B------:R-:W-:Y:S01]  /*0a30*/  FADD.FTZ R96, R88, R10.reuse ;  /* 0x0000000a58607221 */ /* 0x100fe20000010000 */
[----:B------:R-:W-:Y:S01]  /*0a40*/  FMNMX.FTZ R24, R90, R24, !PT ;  /* 0x000000185a187209 */ /* 0x000fe20007810000 */
[----:B------:R-:W-:Y:S01]  /*0a50*/  FADD.FTZ R90, R18, R9 ;  /* 0x00000009125a7221 */ /* 0x000fe20000010000 */
        /* <DEDUP_REMOVED lines=43> */
[C---:B------:R-:W-:Y:S01]  /*0d10*/  FADD.FTZ R92, R20.reuse, R13 ;  /* 0x0000000d145c7221 */ /* 0x040fe20000010000 */
        /* <DEDUP_REMOVED lines=34> */
[--C-:B------:R-:W-:Y:S01]  /*0f40*/  FADD.FTZ R90, R80, R14.reuse ;  /* 0x0000000e505a7221 */ /* 0x100fe20000010000 */
[----:B------:R-:W-:Y:S01]  /*0f50*/  FMNMX.FTZ R75, R92, R75, !PT ;  /* 0x0000004b5c4b7209 */ /* 0x000fe20007810000 */
[C---:B------:R-:W-:Y:S01]  /*0f60*/  FADD.FTZ R92, R16.reuse, R15 ;  /* 0x0000000f105c7221 */ /* 0x040fe20000010000 */
        /* <DEDUP_REMOVED lines=40> */
[----:B------:R-:W-:Y:S01]  /*11f0*/  UIADD3 UR4, UPT, UPT, UR4, 0x1, URZ ;  /* 0x0000000104047890 */ /* 0x000fe2000fffe0ff */
        /* <DEDUP_REMOVED lines=12> */
[----:B------:R-:W-:Y:S01]  /*12c0*/  UISETP.NE.AND UP0, UPT, UR4, 0xf4240, UPT ;  /* 0x000f42400400788c */ /* 0x000fe2000bf05270 */
[----:B------:R-:W-:Y:S01]  /*12d0*/  FMNMX.FTZ R30, R21, R30, !PT ;  /* 0x0000001e151e7209 */ /* 0x000fe20007810000 */
[C---:B------:R-:W-:Y:S01]  /*12e0*/  FADD.FTZ R21, R82.reuse, R8 ;  /* 0x0000000852157221 */ /* 0x040fe20000010000 */
        /* <DEDUP_REMOVED lines=11> */
[----:B------:R-:W-:Y:S01]  /*13a0*/  FADD.FTZ R12, R12, 10 ;  /* 0x412000000c0c7421 */ /* 0x000fe20000010000 */
        /* <DEDUP_REMOVED lines=24> */
[----:B------:R-:W-:Y:S06]  /*1530*/  BRA.U UP0, `(.L_x_0) ;  /* 0xfffffff100847547 */ /* 0x000fec000b83ffff */
[----:B------:R-:W0:Y:S01]  /*1540*/  LDCU UR4, c[0x0][0x370] ;  /* 0x00006e00ff0477ac */ /* 0x000e220008000800 */
[----:B------:R-:W1:Y:S01]  /*1550*/  LDC.64 R20, c[0x0][0x390] ;  /* 0x0000e400ff147b82 */ /* 0x000e620000000a00 */
[C---:B------:R-:W-:Y:S01]  /*1560*/  IADD3 R13, PT, PT, R4.reuse, 0x6, RZ ;  /* 0x00000006040d7810 */ /* 0x040fe20007ffe0ff */
[C---:B------:R-:W-:Y:S01]  /*1570*/  VIADD R7, R4.reuse, 0x1 ;  /* 0x0000000104077836 */ /* 0x040fe20000000000 */
[C---:B------:R-:W-:Y:S01]  /*1580*/  IADD3 R8, PT, PT, R4.reuse, 0x3, RZ ;  /* 0x0000000304087810 */ /* 0x040fe20007ffe0ff */
[C---:B------:R-:W-:Y:S01]  /*1590*/  VIADD R10, R4.reuse, 0x4 ;  /* 0x00000004040a7836 */ /* 0x040fe20000000000 */
[C---:B------:R-:W-:Y:S01]  /*15a0*/  IADD3 R12, PT, PT, R4.reuse, 0x5, RZ ;  /* 0x00000005040c7810 */ /* 0x040fe20007ffe0ff */
[C---:B------:R-:W-:Y:S01]  /*15b0*/  VIADD R14, R4.reuse, 0x7 ;  /* 0x00000007040e7836 */ /* 0x040fe20000000000 */
[----:B------:R-:W-:Y:S01]  /*15c0*/  IADD3 R16, PT, PT, R4, 0x8, RZ ;  /* 0x0000000804107810 */ /* 0x000fe20007ffe0ff */
[----:B0-----:R-:W-:-:S04]  /*15d0*/  ULOP3.LUT UR4, UR4, 0xffff, URZ, 0xc0, !UPT ;  /* 0x0000ffff04047892 */ /* 0x001fc8000f8ec0ff */
[----:B------:R-:W-:-:S06]  /*15e0*/  UIMAD UR4, UR4, UR5, URZ ;  /* 0x00000005040472a4 */ /* 0x000fcc000f8e02ff */
[----:B------:R-:W-:-:S04]  /*15f0*/  IMAD R3, R3, UR4, RZ ;  /* 0x0000000403037c24 */ /* 0x000fc8000f8e02ff */
[----:B------:R-:W-:Y:S01]  /*1600*/  IMAD R78, R2, R3, R5 ;  /* 0x00000003024e7224 */ /* 0x000fe200078e0205 */
[C---:B------:R-:W-:Y:S01]  /*1610*/  IADD3 R2, PT, PT, R4.reuse, 0x2, RZ ;  /* 0x0000000204027810 */ /* 0x040fe20007ffe0ff */
[C-C-:B------:R-:W-:Y:S01]  /*1620*/  IMAD R17, R3.reuse, R13, R6.reuse ;  /* 0x0000000d03117224 */ /* 0x140fe200078e0206 */
[----:B------:R-:W-:Y:S01]  /*1630*/  IADD3 R4, PT, PT, R4, 0x9, RZ ;  /* 0x0000000904047810 */ /* 0x000fe20007ffe0ff */
[----:B------:R-:W-:Y:S02]  /*1640*/  IMAD R13, R78, UR5, RZ ;  /* 0x000000054e0d7c24 */ /* 0x000fe4000f8e02ff */
[C-C-:B------:R-:W-:Y:S02]  /*1650*/  IMAD R7, R3.reuse, R7, R6.reuse ;  /* 0x0000000703077224 */ /* 0x140fe400078e0206 */
[C-C-:B------:R-:W-:Y:S02]  /*1660*/  IMAD R5, R3.reuse, R2, R6.reuse ;  /* 0x0000000203057224 */ /* 0x140fe400078e0206 */
[----:B------:R-:W-:-:S02]  /*1670*/  IMAD R9, R3, R8, R6 ;  /* 0x0000000803097224 */ /* 0x000fc400078e0206 */
[C-C-:B------:R-:W-:Y:S02]  /*1680*/  IMAD R15, R3.reuse, R12, R6.reuse ;  /* 0x0000000c030f7224 */ /* 0x140fe400078e0206 */
[C-C-:B------:R-:W-:Y:S02]  /*1690*/  IMAD R11, R3.reuse, R10, R6.reuse ;  /* 0x0000000a030b7224 */ /* 0x140fe400078e0206 */
[C-C-:B------:R-:W-:Y:S02]  /*16a0*/  IMAD R19, R3.reuse, R14, R6.reuse ;  /* 0x0000000e03137224 */ /* 0x140fe400078e0206 */
[C-C-:B------:R-:W-:Y:S02]  /*16b0*/  IMAD R18, R3.reuse, R16, R6.reuse ;  /* 0x0000001003127224 */ /* 0x140fe400078e0206 */
[----:B------:R-:W-:Y:S02]  /*16c0*/  IMAD R76, R3, R4, R6 ;  /* 0x00000004034c7224 */ /* 0x000fe400078e0206 */
[----:B-1----:R-:W-:-:S04]  /*16d0*/  IMAD.WIDE R12, R13, 0x4, R20 ;  /* 0x000000040d0c7825 */ /* 0x002fc800078e0214 */
[--C-:B------:R-:W-:Y:S01]  /*16e0*/  IMAD.WIDE R2, R7, 0x4, R20.reuse ;  /* 0x0000000407027825 */ /* 0x100fe200078e0214 */
[----:B------:R-:W-:Y:S03]  /*16f0*/  STG.E desc[UR6][R12.64], R27 ;  /* 0x0000001b0c007986 */ /* 0x000fe6000c101906 */
        /* <DEDUP_REMOVED lines=14> */
[----:B------:R-:W-:Y:S01]  /*17e0*/  IMAD.WIDE R20, R76, 0x4, R20 ;  /* 0x000000044c147825 */ /* 0x000fe200078e0214 */
[----:B------:R-:W-:Y:S04]  /*17f0*/  STG.E desc[UR6][R12.64+0x20], R58 ;  /* 0x0000203a0c007986 */ /* 0x000fe8000c101906 */
        /* <DEDUP_REMOVED lines=90> */
[----:B------:R-:W-:Y:S01]  /*1da0*/  STG.E desc[UR6][R20.64+0x24], R29 ;  /* 0x0000241d14007986 */ /* 0x000fe2000c101906 */
[----:B------:R-:W-:Y:S05]  /*1db0*/  EXIT ;  /* 0x000000000000794d */ /* 0x000fea0003800000 */
.L_x_1:
[----:B------:R-:W-:-:S00]  /*1dc0*/  BRA `(.L_x_1) ;  /* 0xfffffffc00fc7947 */ /* 0x000fc0000383ffff */
[----:B------:R-:W-:-:S00]  /*1dd0*/  NOP ;  /* 0x0000000000007918 */ /* 0x000fc00000000000 */
        /* <DEDUP_REMOVED lines=10> */
.L_x_2:


//--------------------- .nv.shared.reserved.0     --------------------------
	.section	.nv.shared.reserved.0,"aw",@nobits
	.weak		__nv_reservedSMEM_offset_0_alias
	.size		__nv_reservedSMEM_offset_0_alias, 0, 64
	.other		__nv_reservedSMEM_offset_0_alias,@"STO_CUDA_RESERVED_SHARED STV_DEFAULT"
__nv_reservedSMEM_offset_0_alias:
	.zero		0
	.zero		64


//--------------------- .nv.constant0._Z15MultiplyVectorsPKfS0_Pfii --------------------------
	.section	.nv.constant0._Z15MultiplyVectorsPKfS0_Pfii,"a",@progbits
	.sectionflags	@""
	.align	4
.nv.constant0._Z15MultiplyVectorsPKfS0_Pfii:
	.zero		928


//--------------------- SYMBOLS --------------------------

	.type		.nv.reservedSmem.offset0,@object
	.size		.nv.reservedSmem.offset0,0x4
